//
// Generated by NVIDIA NVVM Compiler
//
// Compiler Build ID: CL-36424714
// Cuda compilation tools, release 13.0, V13.0.88
// Based on NVVM 20.0.0
//

.version 9.0
.target sm_100
.address_size 64

	// .globl	_Z6_arrayPii

.visible .entry _Z6_arrayPii(
	.param .u64 .ptr .align 1 _Z6_arrayPii_param_0,
	.param .u32 _Z6_arrayPii_param_1
)
{
	.reg .pred 	%p<7>;
	.reg .b32 	%r<33>;
	.reg .b64 	%rd<11>;

	ld.param.u64 	%rd2, [_Z6_arrayPii_param_0];
	ld.param.u32 	%r12, [_Z6_arrayPii_param_1];
	cvta.to.global.u64 	%rd1, %rd2;
	mov.u32 	%r13, %tid.x;
	mov.u32 	%r14, %ctaid.x;
	mov.u32 	%r15, %ntid.x;
	mad.lo.s32 	%r31, %r14, %r15, %r13;
	mov.u32 	%r16, %nctaid.x;
	mul.lo.s32 	%r2, %r16, %r15;
	setp.ge.s32 	%p1, %r31, %r12;
	@%p1 bra 	$L__BB0_7;
	add.s32 	%r17, %r31, %r2;
	max.s32 	%r18, %r12, %r17;
	setp.lt.s32 	%p2, %r17, %r12;
	selp.u32 	%r19, 1, 0, %p2;
	add.s32 	%r20, %r17, %r19;
	sub.s32 	%r21, %r18, %r20;
	div.u32 	%r22, %r21, %r2;
	add.s32 	%r3, %r22, %r19;
	and.b32  	%r23, %r3, 3;
	setp.eq.s32 	%p3, %r23, 3;
	@%p3 bra 	$L__BB0_4;
	add.s32 	%r24, %r3, 1;
	and.b32  	%r25, %r24, 3;
	neg.s32 	%r29, %r25;
$L__BB0_3:
	.pragma "nounroll";
	mul.wide.s32 	%rd3, %r31, 4;
	add.s64 	%rd4, %rd1, %rd3;
	mov.b32 	%r26, 1;
	st.global.u32 	[%rd4], %r26;
	add.s32 	%r31, %r31, %r2;
	add.s32 	%r29, %r29, 1;
	setp.ne.s32 	%p4, %r29, 0;
	@%p4 bra 	$L__BB0_3;
$L__BB0_4:
	setp.lt.u32 	%p5, %r3, 3;
	@%p5 bra 	$L__BB0_7;
	mul.wide.s32 	%rd7, %r2, 4;
	shl.b32 	%r28, %r2, 2;
$L__BB0_6:
	mul.wide.s32 	%rd5, %r31, 4;
	add.s64 	%rd6, %rd1, %rd5;
	mov.b32 	%r27, 1;
	st.global.u32 	[%rd6], %r27;
	add.s64 	%rd8, %rd6, %rd7;
	st.global.u32 	[%rd8], %r27;
	add.s64 	%rd9, %rd8, %rd7;
	st.global.u32 	[%rd9], %r27;
	add.s64 	%rd10, %rd9, %rd7;
	st.global.u32 	[%rd10], %r27;
	add.s32 	%r31, %r28, %r31;
	setp.lt.s32 	%p6, %r31, %r12;
	@%p6 bra 	$L__BB0_6;
$L__BB0_7:
	ret;

}


// ===== COMPILED SASS (sm_100) =====

	.target	sm_100

	.elftype	@"ET_EXEC"


//--------------------- .note.nv.tkinfo           --------------------------
	.section	.note.nv.tkinfo,"",@"SHT_NOTE"
	.sectionflags	@"SHF_NOTE_NV_TKINFO"
	.tkinfo
        /*0018*/ 	.word	0x00000002
        /*0030*/ 	.string	""
        /*0030*/ 	.string	"ptxas"
        /*0030*/ 	.string	"Cuda compilation tools, release 13.0, V13.0.88"
        /*0030*/ 	.string	"Build cuda_13.0.r13.0/compiler.36424714_0"
        /*0030*/ 	.string	"-arch sm_100 -m 64 "



//--------------------- .note.nv.cuinfo           --------------------------
	.section	.note.nv.cuinfo,"",@"SHT_NOTE"
	.sectionflags	@"SHF_NOTE_NV_CUINFO"
        /*0018*/ 	.short	0x0002
        /*001a*/ 	.short	0x0064
        /*001c*/ 	.short	0x0082
	.zero		2


//--------------------- .nv.info                  --------------------------
	.section	.nv.info,"",@"SHT_CUDA_INFO"
	.align	4


	//----- nvinfo : EIATTR_REGCOUNT
	.align		4
        /*0000*/ 	.byte	0x04, 0x2f
        /*0002*/ 	.short	(.L_1 - .L_0)
	.align		4
.L_0:
        /*0004*/ 	.word	index@(_Z6_arrayPii)
        /*0008*/ 	.word	0x00000012


	//----- nvinfo : EIATTR_FRAME_SIZE
	.align		4
.L_1:
        /*000c*/ 	.byte	0x04, 0x11
        /*000e*/ 	.short	(.L_3 - .L_2)
	.align		4
.L_2:
        /*0010*/ 	.word	index@(_Z6_arrayPii)
        /*0014*/ 	.word	0x00000000


	//----- nvinfo : EIATTR_MIN_STACK_SIZE
	.align		4
.L_3:
        /*0018*/ 	.byte	0x04, 0x12
        /*001a*/ 	.short	(.L_5 - .L_4)
	.align		4
.L_4:
        /*001c*/ 	.word	index@(_Z6_arrayPii)
        /*0020*/ 	.word	0x00000000
.L_5:


//--------------------- .nv.compat                --------------------------
	.section	.nv.compat,"",@"SHT_CUDA_COMPAT_INFO"
	.align	4
        /*0000*/ 	.byte	0x02, 0x09, 0x00, 0x00, 0x02, 0x02, 0x01, 0x00, 0x02, 0x05, 0x05, 0x00, 0x03, 0x07, 0x01, 0x01
        /*0010*/ 	.byte	0x02, 0x03, 0x00, 0x00, 0x02, 0x06, 0x01, 0x00, 0x04, 0x0b, 0x08, 0x00, 0x09, 0x00, 0x00, 0x00
        /*0020*/ 	.byte	0x00, 0x00, 0x00, 0x00


//--------------------- .nv.info._Z6_arrayPii     --------------------------
	.section	.nv.info._Z6_arrayPii,"",@"SHT_CUDA_INFO"
	.sectionflags	@""
	.align	4


	//----- nvinfo : EIATTR_CUDA_API_VERSION
	.align		4
        /*0000*/ 	.byte	0x04, 0x37
        /*0002*/ 	.short	(.L_7 - .L_6)
.L_6:
        /*0004*/ 	.word	0x00000082


	//----- nvinfo : EIATTR_KPARAM_INFO
	.align		4
.L_7:
        /*0008*/ 	.byte	0x04, 0x17
        /*000a*/ 	.short	(.L_9 - .L_8)
.L_8:
        /*000c*/ 	.word	0x00000000
        /*0010*/ 	.short	0x0001
        /*0012*/ 	.short	0x0008
        /*0014*/ 	.byte	0x00, 0xf0, 0x11, 0x00


	//----- nvinfo : EIATTR_KPARAM_INFO
	.align		4
.L_9:
        /*0018*/ 	.byte	0x04, 0x17
        /*001a*/ 	.short	(.L_11 - .L_10)
.L_10:
        /*001c*/ 	.word	0x00000000
        /*0020*/ 	.short	0x0000
        /*0022*/ 	.short	0x0000
        /*0024*/ 	.byte	0x00, 0xf5, 0x21, 0x00


	//----- nvinfo : EIATTR_SPARSE_MMA_MASK
	.align		4
.L_11:
        /*0028*/ 	.byte	0x03, 0x50
        /*002a*/ 	.short	0x0000


	//----- nvinfo : EIATTR_MAXREG_COUNT
	.align		4
        /*002c*/ 	.byte	0x03, 0x1b
        /*002e*/ 	.short	0x00ff


	//----- nvinfo : EIATTR_MERCURY_ISA_VERSION
	.align		4
        /*0030*/ 	.byte	0x03, 0x5f
        /*0032*/ 	.short	0x0101


	//----- nvinfo : EIATTR_VRC_CTA_INIT_COUNT
	.align		4
        /*0034*/ 	.byte	0x02, 0x4a
	.zero		1
	.zero		1


	//----- nvinfo : EIATTR_EXIT_INSTR_OFFSETS
	.align		4
        /*0038*/ 	.byte	0x04, 0x1c
        /*003a*/ 	.short	(.L_13 - .L_12)


	//   ....[0]....
.L_12:
        /*003c*/ 	.word	0x00000090


	//   ....[1]....
        /*0040*/ 	.word	0x00000340


	//   ....[2]....
        /*0044*/ 	.word	0x00000420


	//----- nvinfo : EIATTR_CRS_STACK_SIZE
	.align		4
.L_13:
        /*0048*/ 	.byte	0x04, 0x1e
        /*004a*/ 	.short	(.L_15 - .L_14)
.L_14:
        /*004c*/ 	.word	0x00000000


	//----- nvinfo : EIATTR_CBANK_PARAM_SIZE
	.align		4
.L_15:
        /*0050*/ 	.byte	0x03, 0x19
        /*0052*/ 	.short	0x000c


	//----- nvinfo : EIATTR_PARAM_CBANK
	.align		4
        /*0054*/ 	.byte	0x04, 0x0a
        /*0056*/ 	.short	(.L_17 - .L_16)
	.align		4
.L_16:
        /*0058*/ 	.word	index@(.nv.constant0._Z6_arrayPii)
        /*005c*/ 	.short	0x0380
        /*005e*/ 	.short	0x000c


	//----- nvinfo : EIATTR_SW_WAR
	.align		4
.L_17:
        /*0060*/ 	.byte	0x04, 0x36
        /*0062*/ 	.short	(.L_19 - .L_18)
.L_18:
        /*0064*/ 	.word	0x00000008
.L_19:


//--------------------- .nv.callgraph             --------------------------
	.section	.nv.callgraph,"",@"SHT_CUDA_CALLGRAPH"
	.align	4
	.sectionentsize	8
	.align		4
        /*0000*/ 	.word	0x00000000
	.align		4
        /*0004*/ 	.word	0xffffffff
	.align		4
        /*0008*/ 	.word	0x00000000
	.align		4
        /*000c*/ 	.word	0xfffffffe
	.align		4
        /*0010*/ 	.word	0x00000000
	.align		4
        /*0014*/ 	.word	0xfffffffd
	.align		4
        /*0018*/ 	.word	0x00000000
	.align		4
        /*001c*/ 	.word	0xfffffffc


//--------------------- .text._Z6_arrayPii        --------------------------
	.section	.text._Z6_arrayPii,"ax",@progbits
	.align	128
        .global         _Z6_arrayPii
        .type           _Z6_arrayPii,@function
        .size           _Z6_arrayPii,(.L_x_5 - _Z6_arrayPii)
        .other          _Z6_arrayPii,@"STO_CUDA_ENTRY STV_DEFAULT"
_Z6_arrayPii:
.text._Z6_arrayPii:
[----:B------:R-:W-:Y:S01]  /*0000*/  LDC R1, c[0x0][0x37c] ;  /* 0x0000df00ff017b82 */ /* 0x000fe20000000800 */
[----:B------:R-:W0:Y:S07]  /*0010*/  S2R R3, SR_TID.X ;  /* 0x0000000000037919 */ /* 0x000e2e0000002100 */
[----:B------:R-:W0:Y:S01]  /*0020*/  S2UR UR4, SR_CTAID.X ;  /* 0x00000000000479c3 */ /* 0x000e220000002500 */
[----:B------:R-:W1:Y:S07]  /*0030*/  LDCU UR6, c[0x0][0x388] ;  /* 0x00007100ff0677ac */ /* 0x000e6e0008000800 */
[----:B------:R-:W0:Y:S01]  /*0040*/  LDC R0, c[0x0][0x360] ;  /* 0x0000d800ff007b82 */ /* 0x000e220000000800 */
[----:B------:R-:W2:Y:S01]  /*0050*/  LDCU UR5, c[0x0][0x370] ;  /* 0x00006e00ff0577ac */ /* 0x000ea20008000800 */
[----:B0-----:R-:W-:-:S02]  /*0060*/  IMAD R3, R0, UR4, R3 ;  /* 0x0000000400037c24 */ /* 0x001fc4000f8e0203 */
[----:B--2---:R-:W-:-:S03]  /*0070*/  IMAD R0, R0, UR5, RZ ;  /* 0x0000000500007c24 */ /* 0x004fc6000f8e02ff */
[----:B-1----:R-:W-:-:S13]  /*0080*/  ISETP.GE.AND P0, PT, R3, UR6, PT ;  /* 0x0000000603007c0c */ /* 0x002fda000bf06270 */
[----:B------:R-:W-:Y:S05]  /*0090*/  @P0 EXIT ;  /* 0x000000000000094d */ /* 0x000fea0003800000 */
[----:B------:R-:W0:Y:S01]  /*00a0*/  I2F.U32.RP R8, R0 ;  /* 0x0000000000087306 */ /* 0x000e220000209000 */
[C---:B------:R-:W-:Y:S01]  /*00b0*/  IADD3 R2, PT, PT, R0.reuse, R3, RZ ;  /* 0x0000000300027210 */ /* 0x040fe20007ffe0ff */
[----:B------:R-:W-:Y:S01]  /*00c0*/  IMAD.MOV R9, RZ, RZ, -R0 ;  /* 0x000000ffff097224 */ /* 0x000fe200078e0a00 */
[----:B------:R-:W-:Y:S01]  /*00d0*/  ISETP.NE.U32.AND P2, PT, R0, RZ, PT ;  /* 0x000000ff0000720c */ /* 0x000fe20003f45070 */
[----:B------:R-:W1:Y:S01]  /*00e0*/  LDCU.64 UR4, c[0x0][0x358] ;  /* 0x00006b00ff0477ac */ /* 0x000e620008000a00 */
[C---:B------:R-:W-:Y:S01]  /*00f0*/  ISETP.GE.AND P0, PT, R2.reuse, UR6, PT ;  /* 0x0000000602007c0c */ /* 0x040fe2000bf06270 */
[----:B------:R-:W-:Y:S01]  /*0100*/  BSSY.RECONVERGENT B0, `(.L_x_0) ;  /* 0x0000023000007945 */ /* 0x000fe20003800200 */
[----:B------:R-:W-:Y:S02]  /*0110*/  VIMNMX R7, PT, PT, R2, UR6, !PT ;  /* 0x0000000602077c48 */ /* 0x000fe4000ffe0100 */
[----:B------:R-:W-:-:S04]  /*0120*/  SEL R6, RZ, 0x1, P0 ;  /* 0x00000001ff067807 */ /* 0x000fc80000000000 */
[----:B------:R-:W-:Y:S01]  /*0130*/  IADD3 R7, PT, PT, R7, -R2, -R6 ;  /* 0x8000000207077210 */ /* 0x000fe20007ffe806 */
[----:B0-----:R-:W0:Y:S02]  /*0140*/  MUFU.RCP R8, R8 ;  /* 0x0000000800087308 */ /* 0x001e240000001000 */
[----:B0-----:R-:W-:-:S06]  /*0150*/  VIADD R4, R8, 0xffffffe ;  /* 0x0ffffffe08047836 */ /* 0x001fcc0000000000 */
[----:B------:R0:W2:Y:S02]  /*0160*/  F2I.FTZ.U32.TRUNC.NTZ R5, R4 ;  /* 0x0000000400057305 */ /* 0x0000a4000021f000 */
[----:B0-----:R-:W-:Y:S02]  /*0170*/  IMAD.MOV.U32 R4, RZ, RZ, RZ ;  /* 0x000000ffff047224 */ /* 0x001fe400078e00ff */
[----:B--2---:R-:W-:-:S04]  /*0180*/  IMAD R9, R9, R5, RZ ;  /* 0x0000000509097224 */ /* 0x004fc800078e02ff */
[----:B------:R-:W-:-:S06]  /*0190*/  IMAD.HI.U32 R8, R5, R9, R4 ;  /* 0x0000000905087227 */ /* 0x000fcc00078e0004 */
[----:B------:R-:W-:-:S04]  /*01a0*/  IMAD.HI.U32 R5, R8, R7, RZ ;  /* 0x0000000708057227 */ /* 0x000fc800078e00ff */
[----:B------:R-:W-:-:S04]  /*01b0*/  IMAD.MOV R2, RZ, RZ, -R5 ;  /* 0x000000ffff027224 */ /* 0x000fc800078e0a05 */
[----:B------:R-:W-:-:S05]  /*01c0*/  IMAD R7, R0, R2, R7 ;  /* 0x0000000200077224 */ /* 0x000fca00078e0207 */
[----:B------:R-:W-:-:S13]  /*01d0*/  ISETP.GE.U32.AND P0, PT, R7, R0, PT ;  /* 0x000000000700720c */ /* 0x000fda0003f06070 */
[----:B------:R-:W-:Y:S01]  /*01e0*/  @P0 IADD3 R7, PT, PT, -R0, R7, RZ ;  /* 0x0000000700070210 */ /* 0x000fe20007ffe1ff */
[----:B------:R-:W-:-:S03]  /*01f0*/  @P0 VIADD R5, R5, 0x1 ;  /* 0x0000000105050836 */ /* 0x000fc60000000000 */
[----:B------:R-:W-:-:S13]  /*0200*/  ISETP.GE.U32.AND P1, PT, R7, R0, PT ;  /* 0x000000000700720c */ /* 0x000fda0003f26070 */
[----:B------:R-:W-:Y:S02]  /*0210*/  @P1 IADD3 R5, PT, PT, R5, 0x1, RZ ;  /* 0x0000000105051810 */ /* 0x000fe40007ffe0ff */
[----:B------:R-:W-:-:S05]  /*0220*/  @!P2 LOP3.LUT R5, RZ, R0, RZ, 0x33, !PT ;  /* 0x00000000ff05a212 */ /* 0x000fca00078e33ff */
[----:B------:R-:W-:-:S05]  /*0230*/  IMAD.IADD R2, R6, 0x1, R5 ;  /* 0x0000000106027824 */ /* 0x000fca00078e0205 */
[C---:B------:R-:W-:Y:S02]  /*0240*/  LOP3.LUT R4, R2.reuse, 0x3, RZ, 0xc0, !PT ;  /* 0x0000000302047812 */ /* 0x040fe400078ec0ff */
[----:B------:R-:W-:Y:S02]  /*0250*/  ISETP.GE.U32.AND P1, PT, R2, 0x3, PT ;  /* 0x000000030200780c */ /* 0x000fe40003f26070 */
[----:B------:R-:W-:-:S13]  /*0260*/  ISETP.NE.AND P0, PT, R4, 0x3, PT ;  /* 0x000000030400780c */ /* 0x000fda0003f05270 */
[----:B-1----:R-:W-:Y:S05]  /*0270*/  @!P0 BRA `(.L_x_1) ;  /* 0x00000000002c8947 */ /* 0x002fea0003800000 */
[----:B------:R-:W0:Y:S01]  /*0280*/  LDC.64 R6, c[0x0][0x380] ;  /* 0x0000e000ff067b82 */ /* 0x000e220000000a00 */
[----:B------:R-:W-:Y:S01]  /*0290*/  IADD3 R2, PT, PT, R2, 0x1, RZ ;  /* 0x0000000102027810 */ /* 0x000fe20007ffe0ff */
[----:B------:R-:W-:-:S03]  /*02a0*/  IMAD.MOV.U32 R9, RZ, RZ, 0x1 ;  /* 0x00000001ff097424 */ /* 0x000fc600078e00ff */
[----:B------:R-:W-:-:S04]  /*02b0*/  LOP3.LUT R2, R2, 0x3, RZ, 0xc0, !PT ;  /* 0x0000000302027812 */ /* 0x000fc800078ec0ff */
[----:B------:R-:W-:-:S07]  /*02c0*/  IADD3 R2, PT, PT, -R2, RZ, RZ ;  /* 0x000000ff02027210 */ /* 0x000fce0007ffe1ff */
.L_x_2:
[----:B0-----:R-:W-:Y:S01]  /*02d0*/  IMAD.WIDE R4, R3, 0x4, R6 ;  /* 0x0000000403047825 */ /* 0x001fe200078e0206 */
[----:B------:R-:W-:-:S03]  /*02e0*/  IADD3 R3, PT, PT, R0, R3, RZ ;  /* 0x0000000300037210 */ /* 0x000fc60007ffe0ff */
[----:B------:R-:W-:Y:S01]  /*02f0*/  VIADD R2, R2, 0x1 ;  /* 0x0000000102027836 */ /* 0x000fe20000000000 */
[----:B------:R1:W-:Y:S04]  /*0300*/  STG.E desc[UR4][R4.64], R9 ;  /* 0x0000000904007986 */ /* 0x0003e8000c101904 */
[----:B------:R-:W-:-:S13]  /*0310*/  ISETP.NE.AND P0, PT, R2, RZ, PT ;  /* 0x000000ff0200720c */ /* 0x000fda0003f05270 */
[----:B-1----:R-:W-:Y:S05]  /*0320*/  @P0 BRA `(.L_x_2) ;  /* 0xfffffffc00e80947 */ /* 0x002fea000383ffff */
.L_x_1:
[----:B------:R-:W-:Y:S05]  /*0330*/  BSYNC.RECONVERGENT B0 ;  /* 0x0000000000007941 */ /* 0x000fea0003800200 */
.L_x_0:
[----:B------:R-:W-:Y:S05]  /*0340*/  @!P1 EXIT ;  /* 0x000000000000994d */ /* 0x000fea0003800000 */
[----:B------:R-:W0:Y:S01]  /*0350*/  LDC.64 R10, c[0x0][0x380] ;  /* 0x0000e000ff0a7b82 */ /* 0x000e220000000a00 */
[----:B------:R-:W-:-:S07]  /*0360*/  IMAD.MOV.U32 R15, RZ, RZ, 0x1 ;  /* 0x00000001ff0f7424 */ /* 0x000fce00078e00ff */
.L_x_3:
[----:B01----:R-:W-:Y:S01]  /*0370*/  IMAD.WIDE R12, R3, 0x4, R10 ;  /* 0x00000004030c7825 */ /* 0x003fe200078e020a */
[----:B------:R-:W-:-:S04]  /*0380*/  LEA R3, R0, R3, 0x2 ;  /* 0x0000000300037211 */ /* 0x000fc800078e10ff */
[----:B------:R1:W-:Y:S01]  /*0390*/  STG.E desc[UR4][R12.64], R15 ;  /* 0x0000000f0c007986 */ /* 0x0003e2000c101904 */
[----:B------:R-:W-:Y:S01]  /*03a0*/  IMAD.WIDE R4, R0, 0x4, R12 ;  /* 0x0000000400047825 */ /* 0x000fe200078e020c */
[----:B------:R-:W-:-:S04]  /*03b0*/  ISETP.GE.AND P0, PT, R3, UR6, PT ;  /* 0x0000000603007c0c */ /* 0x000fc8000bf06270 */
[----:B------:R1:W-:Y:S01]  /*03c0*/  STG.E desc[UR4][R4.64], R15 ;  /* 0x0000000f04007986 */ /* 0x0003e2000c101904 */
[----:B------:R-:W-:-:S05]  /*03d0*/  IMAD.WIDE R6, R0, 0x4, R4 ;  /* 0x0000000400067825 */ /* 0x000fca00078e0204 */
[----:B------:R1:W-:Y:S01]  /*03e0*/  STG.E desc[UR4][R6.64], R15 ;  /* 0x0000000f06007986 */ /* 0x0003e2000c101904 */
[----:B------:R-:W-:-:S05]  /*03f0*/  IMAD.WIDE R8, R0, 0x4, R6 ;  /* 0x0000000400087825 */ /* 0x000fca00078e0206 */
[----:B------:R1:W-:Y:S01]  /*0400*/  STG.E desc[UR4][R8.64], R15 ;  /* 0x0000000f08007986 */ /* 0x0003e2000c101904 */
[----:B------:R-:W-:Y:S05]  /*0410*/  @!P0 BRA `(.L_x_3) ;  /* 0xfffffffc00d48947 */ /* 0x000fea000383ffff */
[----:B------:R-:W-:Y:S05]  /*0420*/  EXIT ;  /* 0x000000000000794d */ /* 0x000fea0003800000 */
.L_x_4:
[----:B------:R-:W-:-:S00]  /*0430*/  BRA `(.L_x_4) ;  /* 0xfffffffc00fc7947 */ /* 0x000fc0000383ffff */
[----:B------:R-:W-:-:S00]  /*0440*/  NOP ;  /* 0x0000000000007918 */ /* 0x000fc00000000000 */
        /* <DEDUP_REMOVED lines=11> */
.L_x_5:


//--------------------- .nv.shared.reserved.0     --------------------------
	.section	.nv.shared.reserved.0,"aw",@nobits
	.weak		__nv_reservedSMEM_offset_0_alias
	.size		__nv_reservedSMEM_offset_0_alias, 0, 64
	.other		__nv_reservedSMEM_offset_0_alias,@"STO_CUDA_RESERVED_SHARED STV_DEFAULT"
__nv_reservedSMEM_offset_0_alias:
	.zero		0
	.zero		64


//--------------------- .nv.constant0._Z6_arrayPii --------------------------
	.section	.nv.constant0._Z6_arrayPii,"a",@progbits
	.sectionflags	@""
	.align	4
.nv.constant0._Z6_arrayPii:
	.zero		908


//--------------------- SYMBOLS --------------------------

	.type		.nv.reservedSmem.offset0,@object
	.size		.nv.reservedSmem.offset0,0x4
